//
// Generated by NVIDIA NVVM Compiler
//
// Compiler Build ID: CL-36424714
// Cuda compilation tools, release 13.0, V13.0.88
// Based on NVVM 20.0.0
//

.version 9.0
.target sm_100
.address_size 64

	// .globl	_Z12vecAddKernelPfS_S_i
.extern .shared .align 16 .b8 smemarr[];

.visible .entry _Z12vecAddKernelPfS_S_i(
	.param .u64 .ptr .align 1 _Z12vecAddKernelPfS_S_i_param_0,
	.param .u64 .ptr .align 1 _Z12vecAddKernelPfS_S_i_param_1,
	.param .u64 .ptr .align 1 _Z12vecAddKernelPfS_S_i_param_2,
	.param .u32 _Z12vecAddKernelPfS_S_i_param_3
)
{
	.reg .pred 	%p<2>;
	.reg .b32 	%r<6>;
	.reg .b32 	%f<4>;
	.reg .b64 	%rd<11>;

	ld.param.u64 	%rd1, [_Z12vecAddKernelPfS_S_i_param_0];
	ld.param.u64 	%rd2, [_Z12vecAddKernelPfS_S_i_param_1];
	ld.param.u64 	%rd3, [_Z12vecAddKernelPfS_S_i_param_2];
	ld.param.u32 	%r2, [_Z12vecAddKernelPfS_S_i_param_3];
	mov.u32 	%r3, %ntid.x;
	mov.u32 	%r4, %ctaid.x;
	mov.u32 	%r5, %tid.x;
	mad.lo.s32 	%r1, %r3, %r4, %r5;
	setp.ge.s32 	%p1, %r1, %r2;
	@%p1 bra 	$L__BB0_2;
	cvta.to.global.u64 	%rd4, %rd1;
	cvta.to.global.u64 	%rd5, %rd2;
	cvta.to.global.u64 	%rd6, %rd3;
	mul.wide.s32 	%rd7, %r1, 4;
	add.s64 	%rd8, %rd4, %rd7;
	ld.global.f32 	%f1, [%rd8];
	add.s64 	%rd9, %rd5, %rd7;
	ld.global.f32 	%f2, [%rd9];
	add.f32 	%f3, %f1, %f2;
	add.s64 	%rd10, %rd6, %rd7;
	st.global.f32 	[%rd10], %f3;
$L__BB0_2:
	ret;

}
	// .globl	_Z7gpuswapPfi
.visible .entry _Z7gpuswapPfi(
	.param .u64 .ptr .align 1 _Z7gpuswapPfi_param_0,
	.param .u32 _Z7gpuswapPfi_param_1
)
{
	.reg .b32 	%r<10>;
	.reg .b32 	%f<3>;
	.reg .b64 	%rd<5>;

	ld.param.u64 	%rd1, [_Z7gpuswapPfi_param_0];
	ld.param.u32 	%r1, [_Z7gpuswapPfi_param_1];
	cvta.to.global.u64 	%rd2, %rd1;
	mov.u32 	%r2, %tid.x;
	not.b32 	%r3, %r2;
	add.s32 	%r4, %r1, %r3;
	mul.wide.u32 	%rd3, %r2, 4;
	add.s64 	%rd4, %rd2, %rd3;
	ld.global.f32 	%f1, [%rd4];
	shl.b32 	%r5, %r2, 2;
	mov.u32 	%r6, smemarr;
	add.s32 	%r7, %r6, %r5;
	st.shared.f32 	[%r7], %f1;
	bar.sync 	0;
	shl.b32 	%r8, %r4, 2;
	add.s32 	%r9, %r6, %r8;
	ld.shared.f32 	%f2, [%r9];
	st.global.f32 	[%rd4], %f2;
	ret;

}


// ===== COMPILED SASS (sm_100) =====

	.target	sm_100

	.elftype	@"ET_EXEC"


//--------------------- .note.nv.tkinfo           --------------------------
	.section	.note.nv.tkinfo,"",@"SHT_NOTE"
	.sectionflags	@"SHF_NOTE_NV_TKINFO"
	.tkinfo
        /*0018*/ 	.word	0x00000002
        /*0030*/ 	.string	""
        /*0030*/ 	.string	"ptxas"
        /*0030*/ 	.string	"Cuda compilation tools, release 13.0, V13.0.88"
        /*0030*/ 	.string	"Build cuda_13.0.r13.0/compiler.36424714_0"
        /*0030*/ 	.string	"-arch sm_100 -m 64 "



//--------------------- .note.nv.cuinfo           --------------------------
	.section	.note.nv.cuinfo,"",@"SHT_NOTE"
	.sectionflags	@"SHF_NOTE_NV_CUINFO"
        /*0018*/ 	.short	0x0002
        /*001a*/ 	.short	0x0064
        /*001c*/ 	.short	0x0082
	.zero		2


//--------------------- .nv.info                  --------------------------
	.section	.nv.info,"",@"SHT_CUDA_INFO"
	.align	4


	//----- nvinfo : EIATTR_REGCOUNT
	.align		4
        /*0000*/ 	.byte	0x04, 0x2f
        /*0002*/ 	.short	(.L_1 - .L_0)
	.align		4
.L_0:
        /*0004*/ 	.word	index@(_Z12vecAddKernelPfS_S_i)
        /*0008*/ 	.word	0x0000000c


	//----- nvinfo : EIATTR_FRAME_SIZE
	.align		4
.L_1:
        /*000c*/ 	.byte	0x04, 0x11
        /*000e*/ 	.short	(.L_3 - .L_2)
	.align		4
.L_2:
        /*0010*/ 	.word	index@(_Z12vecAddKernelPfS_S_i)
        /*0014*/ 	.word	0x00000000


	//----- nvinfo : EIATTR_REGCOUNT
	.align		4
.L_3:
        /*0018*/ 	.byte	0x04, 0x2f
        /*001a*/ 	.short	(.L_5 - .L_4)
	.align		4
.L_4:
        /*001c*/ 	.word	index@(_Z7gpuswapPfi)
        /*0020*/ 	.word	0x0000000a


	//----- nvinfo : EIATTR_FRAME_SIZE
	.align		4
.L_5:
        /*0024*/ 	.byte	0x04, 0x11
        /*0026*/ 	.short	(.L_7 - .L_6)
	.align		4
.L_6:
        /*0028*/ 	.word	index@(_Z7gpuswapPfi)
        /*002c*/ 	.word	0x00000000


	//----- nvinfo : EIATTR_MIN_STACK_SIZE
	.align		4
.L_7:
        /*0030*/ 	.byte	0x04, 0x12
        /*0032*/ 	.short	(.L_9 - .L_8)
	.align		4
.L_8:
        /*0034*/ 	.word	index@(_Z7gpuswapPfi)
        /*0038*/ 	.word	0x00000000


	//----- nvinfo : EIATTR_MIN_STACK_SIZE
	.align		4
.L_9:
        /*003c*/ 	.byte	0x04, 0x12
        /*003e*/ 	.short	(.L_11 - .L_10)
	.align		4
.L_10:
        /*0040*/ 	.word	index@(_Z12vecAddKernelPfS_S_i)
        /*0044*/ 	.word	0x00000000
.L_11:


//--------------------- .nv.compat                --------------------------
	.section	.nv.compat,"",@"SHT_CUDA_COMPAT_INFO"
	.align	4
        /*0000*/ 	.byte	0x02, 0x09, 0x00, 0x00, 0x02, 0x02, 0x01, 0x00, 0x02, 0x05, 0x05, 0x00, 0x03, 0x07, 0x01, 0x01
        /*0010*/ 	.byte	0x02, 0x03, 0x00, 0x00, 0x02, 0x06, 0x01, 0x00, 0x04, 0x0b, 0x08, 0x00, 0x09, 0x00, 0x00, 0x00
        /*0020*/ 	.byte	0x00, 0x00, 0x00, 0x00


//--------------------- .nv.info._Z7gpuswapPfi    --------------------------
	.section	.nv.info._Z7gpuswapPfi,"",@"SHT_CUDA_INFO"
	.sectionflags	@""
	.align	4


	//----- nvinfo : EIATTR_CUDA_API_VERSION
	.align		4
        /*0000*/ 	.byte	0x04, 0x37
        /*0002*/ 	.short	(.L_13 - .L_12)
.L_12:
        /*0004*/ 	.word	0x00000082


	//----- nvinfo : EIATTR_KPARAM_INFO
	.align		4
.L_13:
        /*0008*/ 	.byte	0x04, 0x17
        /*000a*/ 	.short	(.L_15 - .L_14)
.L_14:
        /*000c*/ 	.word	0x00000000
        /*0010*/ 	.short	0x0001
        /*0012*/ 	.short	0x0008
        /*0014*/ 	.byte	0x00, 0xf0, 0x11, 0x00


	//----- nvinfo : EIATTR_KPARAM_INFO
	.align		4
.L_15:
        /*0018*/ 	.byte	0x04, 0x17
        /*001a*/ 	.short	(.L_17 - .L_16)
.L_16:
        /*001c*/ 	.word	0x00000000
        /*0020*/ 	.short	0x0000
        /*0022*/ 	.short	0x0000
        /*0024*/ 	.byte	0x00, 0xf5, 0x21, 0x00


	//----- nvinfo : EIATTR_SPARSE_MMA_MASK
	.align		4
.L_17:
        /*0028*/ 	.byte	0x03, 0x50
        /*002a*/ 	.short	0x0000


	//----- nvinfo : EIATTR_MAXREG_COUNT
	.align		4
        /*002c*/ 	.byte	0x03, 0x1b
        /*002e*/ 	.short	0x00ff


	//----- nvinfo : EIATTR_NUM_BARRIERS
	.align		4
        /*0030*/ 	.byte	0x02, 0x4c
        /*0032*/ 	.byte	0x01
	.zero		1


	//----- nvinfo : EIATTR_MERCURY_ISA_VERSION
	.align		4
        /*0034*/ 	.byte	0x03, 0x5f
        /*0036*/ 	.short	0x0101


	//----- nvinfo : EIATTR_VRC_CTA_INIT_COUNT
	.align		4
        /*0038*/ 	.byte	0x02, 0x4a
	.zero		1
	.zero		1


	//----- nvinfo : EIATTR_EXIT_INSTR_OFFSETS
	.align		4
        /*003c*/ 	.byte	0x04, 0x1c
        /*003e*/ 	.short	(.L_19 - .L_18)


	//   ....[0]....
.L_18:
        /*0040*/ 	.word	0x00000120


	//----- nvinfo : EIATTR_CBANK_PARAM_SIZE
	.align		4
.L_19:
        /*0044*/ 	.byte	0x03, 0x19
        /*0046*/ 	.short	0x000c


	//----- nvinfo : EIATTR_PARAM_CBANK
	.align		4
        /*0048*/ 	.byte	0x04, 0x0a
        /*004a*/ 	.short	(.L_21 - .L_20)
	.align		4
.L_20:
        /*004c*/ 	.word	index@(.nv.constant0._Z7gpuswapPfi)
        /*0050*/ 	.short	0x0380
        /*0052*/ 	.short	0x000c


	//----- nvinfo : EIATTR_SW_WAR
	.align		4
.L_21:
        /*0054*/ 	.byte	0x04, 0x36
        /*0056*/ 	.short	(.L_23 - .L_22)
.L_22:
        /*0058*/ 	.word	0x00000008
.L_23:


//--------------------- .nv.info._Z12vecAddKernelPfS_S_i --------------------------
	.section	.nv.info._Z12vecAddKernelPfS_S_i,"",@"SHT_CUDA_INFO"
	.sectionflags	@""
	.align	4


	//----- nvinfo : EIATTR_CUDA_API_VERSION
	.align		4
        /*0000*/ 	.byte	0x04, 0x37
        /*0002*/ 	.short	(.L_25 - .L_24)
.L_24:
        /*0004*/ 	.word	0x00000082


	//----- nvinfo : EIATTR_KPARAM_INFO
	.align		4
.L_25:
        /*0008*/ 	.byte	0x04, 0x17
        /*000a*/ 	.short	(.L_27 - .L_26)
.L_26:
        /*000c*/ 	.word	0x00000000
        /*0010*/ 	.short	0x0003
        /*0012*/ 	.short	0x0018
        /*0014*/ 	.byte	0x00, 0xf0, 0x11, 0x00


	//----- nvinfo : EIATTR_KPARAM_INFO
	.align		4
.L_27:
        /*0018*/ 	.byte	0x04, 0x17
        /*001a*/ 	.short	(.L_29 - .L_28)
.L_28:
        /*001c*/ 	.word	0x00000000
        /*0020*/ 	.short	0x0002
        /*0022*/ 	.short	0x0010
        /*0024*/ 	.byte	0x00, 0xf5, 0x21, 0x00


	//----- nvinfo : EIATTR_KPARAM_INFO
	.align		4
.L_29:
        /*0028*/ 	.byte	0x04, 0x17
        /*002a*/ 	.short	(.L_31 - .L_30)
.L_30:
        /*002c*/ 	.word	0x00000000
        /*0030*/ 	.short	0x0001
        /*0032*/ 	.short	0x0008
        /*0034*/ 	.byte	0x00, 0xf5, 0x21, 0x00


	//----- nvinfo : EIATTR_KPARAM_INFO
	.align		4
.L_31:
        /*0038*/ 	.byte	0x04, 0x17
        /*003a*/ 	.short	(.L_33 - .L_32)
.L_32:
        /*003c*/ 	.word	0x00000000
        /*0040*/ 	.short	0x0000
        /*0042*/ 	.short	0x0000
        /*0044*/ 	.byte	0x00, 0xf5, 0x21, 0x00


	//----- nvinfo : EIATTR_SPARSE_MMA_MASK
	.align		4
.L_33:
        /*0048*/ 	.byte	0x03, 0x50
        /*004a*/ 	.short	0x0000


	//----- nvinfo : EIATTR_MAXREG_COUNT
	.align		4
        /*004c*/ 	.byte	0x03, 0x1b
        /*004e*/ 	.short	0x00ff


	//----- nvinfo : EIATTR_MERCURY_ISA_VERSION
	.align		4
        /*0050*/ 	.byte	0x03, 0x5f
        /*0052*/ 	.short	0x0101


	//----- nvinfo : EIATTR_VRC_CTA_INIT_COUNT
	.align		4
        /*0054*/ 	.byte	0x02, 0x4a
	.zero		1
	.zero		1


	//----- nvinfo : EIATTR_EXIT_INSTR_OFFSETS
	.align		4
        /*0058*/ 	.byte	0x04, 0x1c
        /*005a*/ 	.short	(.L_35 - .L_34)


	//   ....[0]....
.L_34:
        /*005c*/ 	.word	0x00000070


	//   ....[1]....
        /*0060*/ 	.word	0x00000130


	//----- nvinfo : EIATTR_CBANK_PARAM_SIZE
	.align		4
.L_35:
        /*0064*/ 	.byte	0x03, 0x19
        /*0066*/ 	.short	0x001c


	//----- nvinfo : EIATTR_PARAM_CBANK
	.align		4
        /*0068*/ 	.byte	0x04, 0x0a
        /*006a*/ 	.short	(.L_37 - .L_36)
	.align		4
.L_36:
        /*006c*/ 	.word	index@(.nv.constant0._Z12vecAddKernelPfS_S_i)
        /*0070*/ 	.short	0x0380
        /*0072*/ 	.short	0x001c


	//----- nvinfo : EIATTR_SW_WAR
	.align		4
.L_37:
        /*0074*/ 	.byte	0x04, 0x36
        /*0076*/ 	.short	(.L_39 - .L_38)
.L_38:
        /*0078*/ 	.word	0x00000008
.L_39:


//--------------------- .nv.callgraph             --------------------------
	.section	.nv.callgraph,"",@"SHT_CUDA_CALLGRAPH"
	.align	4
	.sectionentsize	8
	.align		4
        /*0000*/ 	.word	0x00000000
	.align		4
        /*0004*/ 	.word	0xffffffff
	.align		4
        /*0008*/ 	.word	0x00000000
	.align		4
        /*000c*/ 	.word	0xfffffffe
	.align		4
        /*0010*/ 	.word	0x00000000
	.align		4
        /*0014*/ 	.word	0xfffffffd
	.align		4
        /*0018*/ 	.word	0x00000000
	.align		4
        /*001c*/ 	.word	0xfffffffc


//--------------------- .text._Z7gpuswapPfi       --------------------------
	.section	.text._Z7gpuswapPfi,"ax",@progbits
	.align	128
        .global         _Z7gpuswapPfi
        .type           _Z7gpuswapPfi,@function
        .size           _Z7gpuswapPfi,(.L_x_2 - _Z7gpuswapPfi)
        .other          _Z7gpuswapPfi,@"STO_CUDA_ENTRY STV_DEFAULT"
_Z7gpuswapPfi:
.text._Z7gpuswapPfi:
[----:B------:R-:W-:Y:S01]  /*0000*/  LDC R1, c[0x0][0x37c] ;  /* 0x0000df00ff017b82 */ /* 0x000fe20000000800 */
[----:B------:R-:W0:Y:S07]  /*0010*/  S2R R5, SR_TID.X ;  /* 0x0000000000057919 */ /* 0x000e2e0000002100 */
[----:B------:R-:W0:Y:S01]  /*0020*/  LDC.64 R2, c[0x0][0x380] ;  /* 0x0000e000ff027b82 */ /* 0x000e220000000a00 */
[----:B------:R-:W1:Y:S01]  /*0030*/  LDCU.64 UR6, c[0x0][0x358] ;  /* 0x00006b00ff0677ac */ /* 0x000e620008000a00 */
[----:B------:R-:W2:Y:S01]  /*0040*/  LDCU UR8, c[0x0][0x388] ;  /* 0x00007100ff0877ac */ /* 0x000ea20008000800 */
[----:B0-----:R-:W-:-:S05]  /*0050*/  IMAD.WIDE.U32 R2, R5, 0x4, R2 ;  /* 0x0000000405027825 */ /* 0x001fca00078e0002 */
[----:B-1----:R-:W3:Y:S01]  /*0060*/  LDG.E R4, desc[UR6][R2.64] ;  /* 0x0000000602047981 */ /* 0x002ee2000c1e1900 */
[----:B------:R-:W0:Y:S01]  /*0070*/  S2UR UR5, SR_CgaCtaId ;  /* 0x00000000000579c3 */ /* 0x000e220000008800 */
[----:B------:R-:W-:Y:S01]  /*0080*/  UMOV UR4, 0x400 ;  /* 0x0000040000047882 */ /* 0x000fe20000000000 */
[----:B------:R-:W-:-:S05]  /*0090*/  LOP3.LUT R0, RZ, R5, RZ, 0x33, !PT ;  /* 0x00000005ff007212 */ /* 0x000fca00078e33ff */
[----:B--2---:R-:W-:Y:S01]  /*00a0*/  VIADD R0, R0, UR8 ;  /* 0x0000000800007c36 */ /* 0x004fe20008000000 */
[----:B0-----:R-:W-:-:S06]  /*00b0*/  ULEA UR4, UR5, UR4, 0x18 ;  /* 0x0000000405047291 */ /* 0x001fcc000f8ec0ff */
[----:B------:R-:W-:Y:S02]  /*00c0*/  LEA R5, R5, UR4, 0x2 ;  /* 0x0000000405057c11 */ /* 0x000fe4000f8e10ff */
[----:B------:R-:W-:-:S03]  /*00d0*/  LEA R0, R0, UR4, 0x2 ;  /* 0x0000000400007c11 */ /* 0x000fc6000f8e10ff */
[----:B---3--:R-:W-:Y:S01]  /*00e0*/  STS [R5], R4 ;  /* 0x0000000405007388 */ /* 0x008fe20000000800 */
[----:B------:R-:W-:Y:S06]  /*00f0*/  BAR.SYNC.DEFER_BLOCKING 0x0 ;  /* 0x0000000000007b1d */ /* 0x000fec0000010000 */
[----:B------:R-:W0:Y:S04]  /*0100*/  LDS R7, [R0] ;  /* 0x0000000000077984 */ /* 0x000e280000000800 */
[----:B0-----:R-:W-:Y:S01]  /*0110*/  STG.E desc[UR6][R2.64], R7 ;  /* 0x0000000702007986 */ /* 0x001fe2000c101906 */
[----:B------:R-:W-:Y:S05]  /*0120*/  EXIT ;  /* 0x000000000000794d */ /* 0x000fea0003800000 */
.L_x_0:
[----:B------:R-:W-:-:S00]  /*0130*/  BRA `(.L_x_0) ;  /* 0xfffffffc00fc7947 */ /* 0x000fc0000383ffff */
[----:B------:R-:W-:-:S00]  /*0140*/  NOP ;  /* 0x0000000000007918 */ /* 0x000fc00000000000 */
        /* <DEDUP_REMOVED lines=11> */
.L_x_2:


//--------------------- .text._Z12vecAddKernelPfS_S_i --------------------------
	.section	.text._Z12vecAddKernelPfS_S_i,"ax",@progbits
	.align	128
        .global         _Z12vecAddKernelPfS_S_i
        .type           _Z12vecAddKernelPfS_S_i,@function
        .size           _Z12vecAddKernelPfS_S_i,(.L_x_3 - _Z12vecAddKernelPfS_S_i)
        .other          _Z12vecAddKernelPfS_S_i,@"STO_CUDA_ENTRY STV_DEFAULT"
_Z12vecAddKernelPfS_S_i:
.text._Z12vecAddKernelPfS_S_i:
[----:B------:R-:W-:Y:S01]  /*0000*/  LDC R1, c[0x0][0x37c] ;  /* 0x0000df00ff017b82 */ /* 0x000fe20000000800 */
[----:B------:R-:W0:Y:S01]  /*0010*/  S2R R9, SR_CTAID.X ;  /* 0x0000000000097919 */ /* 0x000e220000002500 */
[----:B------:R-:W0:Y:S01]  /*0020*/  LDCU UR4, c[0x0][0x360] ;  /* 0x00006c00ff0477ac */ /* 0x000e220008000800 */
[----:B------:R-:W0:Y:S01]  /*0030*/  S2R R0, SR_TID.X ;  /* 0x0000000000007919 */ /* 0x000e220000002100 */
[----:B------:R-:W1:Y:S01]  /*0040*/  LDCU UR5, c[0x0][0x398] ;  /* 0x00007300ff0577ac */ /* 0x000e620008000800 */
[----:B0-----:R-:W-:-:S05]  /*0050*/  IMAD R9, R9, UR4, R0 ;  /* 0x0000000409097c24 */ /* 0x001fca000f8e0200 */
[----:B-1----:R-:W-:-:S13]  /*0060*/  ISETP.GE.AND P0, PT, R9, UR5, PT ;  /* 0x0000000509007c0c */ /* 0x002fda000bf06270 */
[----:B------:R-:W-:Y:S05]  /*0070*/  @P0 EXIT ;  /* 0x000000000000094d */ /* 0x000fea0003800000 */
[----:B------:R-:W0:Y:S01]  /*0080*/  LDC.64 R2, c[0x0][0x380] ;  /* 0x0000e000ff027b82 */ /* 0x000e220000000a00 */
[----:B------:R-:W1:Y:S07]  /*0090*/  LDCU.64 UR4, c[0x0][0x358] ;  /* 0x00006b00ff0477ac */ /* 0x000e6e0008000a00 */
[----:B------:R-:W2:Y:S08]  /*00a0*/  LDC.64 R4, c[0x0][0x388] ;  /* 0x0000e200ff047b82 */ /* 0x000eb00000000a00 */
[----:B------:R-:W3:Y:S01]  /*00b0*/  LDC.64 R6, c[0x0][0x390] ;  /* 0x0000e400ff067b82 */ /* 0x000ee20000000a00 */
[----:B0-----:R-:W-:-:S06]  /*00c0*/  IMAD.WIDE R2, R9, 0x4, R2 ;  /* 0x0000000409027825 */ /* 0x001fcc00078e0202 */
[----:B-1----:R-:W4:Y:S01]  /*00d0*/  LDG.E R2, desc[UR4][R2.64] ;  /* 0x0000000402027981 */ /* 0x002f22000c1e1900 */
[----:B--2---:R-:W-:-:S06]  /*00e0*/  IMAD.WIDE R4, R9, 0x4, R4 ;  /* 0x0000000409047825 */ /* 0x004fcc00078e0204 */
[----:B------:R-:W4:Y:S01]  /*00f0*/  LDG.E R5, desc[UR4][R4.64] ;  /* 0x0000000404057981 */ /* 0x000f22000c1e1900 */
[----:B---3--:R-:W-:-:S04]  /*0100*/  IMAD.WIDE R6, R9, 0x4, R6 ;  /* 0x0000000409067825 */ /* 0x008fc800078e0206 */
[----:B----4-:R-:W-:-:S05]  /*0110*/  FADD R9, R2, R5 ;  /* 0x0000000502097221 */ /* 0x010fca0000000000 */
[----:B------:R-:W-:Y:S01]  /*0120*/  STG.E desc[UR4][R6.64], R9 ;  /* 0x0000000906007986 */ /* 0x000fe2000c101904 */
[----:B------:R-:W-:Y:S05]  /*0130*/  EXIT ;  /* 0x000000000000794d */ /* 0x000fea0003800000 */
.L_x_1:
        /* <DEDUP_REMOVED lines=12> */
.L_x_3:


//--------------------- .nv.shared._Z7gpuswapPfi  --------------------------
	.section	.nv.shared._Z7gpuswapPfi,"aw",@nobits
	.sectionflags	@""
	.align	16
	.zero		1024


//--------------------- .nv.shared.reserved.0     --------------------------
	.section	.nv.shared.reserved.0,"aw",@nobits
	.weak		__nv_reservedSMEM_offset_0_alias
	.size		__nv_reservedSMEM_offset_0_alias, 0, 64
	.other		__nv_reservedSMEM_offset_0_alias,@"STO_CUDA_RESERVED_SHARED STV_DEFAULT"
__nv_reservedSMEM_offset_0_alias:
	.zero		0
	.zero		64


//--------------------- .nv.shared._Z12vecAddKernelPfS_S_i --------------------------
	.section	.nv.shared._Z12vecAddKernelPfS_S_i,"aw",@nobits
	.sectionflags	@""
	.align	16
	.zero		1024


//--------------------- .nv.constant0._Z7gpuswapPfi --------------------------
	.section	.nv.constant0._Z7gpuswapPfi,"a",@progbits
	.sectionflags	@""
	.align	4
.nv.constant0._Z7gpuswapPfi:
	.zero		908


//--------------------- .nv.constant0._Z12vecAddKernelPfS_S_i --------------------------
	.section	.nv.constant0._Z12vecAddKernelPfS_S_i,"a",@progbits
	.sectionflags	@""
	.align	4
.nv.constant0._Z12vecAddKernelPfS_S_i:
	.zero		924


//--------------------- SYMBOLS --------------------------

	.type		.nv.reservedSmem.offset0,@object
	.size		.nv.reservedSmem.offset0,0x4
	.type		.nv.reservedSmem.cap,@object
	.size		.nv.reservedSmem.cap,0x4
